	.headerflags	@"EF_CUDA_TEXMODE_UNIFIED EF_CUDA_64BIT_ADDRESS EF_CUDA_ACCELERATORS EF_CUDA_SM90 EF_CUDA_VIRTUAL_SM(EF_CUDA_SM90)"
	.elftype	@"ET_EXEC"


//--------------------- .nv.info                  --------------------------
	.section	.nv.info,"",@"SHT_CUDA_INFO"
	.align	4


	//----- nvinfo : EIATTR_REGCOUNT
	.align		4
        /*0000*/ 	.byte	0x04, 0x2f
        /*0002*/ 	.short	(.L_1 - .L_0)
	.align		4
.L_0:
        /*0004*/ 	.word	index@(triton_poi_fused_convolution_leaky_relu_13)
        /*0008*/ 	.word	0x0000000c


	//----- nvinfo : EIATTR_MIN_STACK_SIZE
	.align		4
.L_1:
        /*000c*/ 	.byte	0x04, 0x12
        /*000e*/ 	.short	(.L_3 - .L_2)
	.align		4
.L_2:
        /*0010*/ 	.word	index@(triton_poi_fused_convolution_leaky_relu_13)
        /*0014*/ 	.word	0x00000000


	//----- nvinfo : EIATTR_FRAME_SIZE
	.align		4
.L_3:
        /*0018*/ 	.byte	0x04, 0x11
        /*001a*/ 	.short	(.L_5 - .L_4)
	.align		4
.L_4:
        /*001c*/ 	.word	index@(triton_poi_fused_convolution_leaky_relu_13)
        /*0020*/ 	.word	0x00000000


	//----- nvinfo : EIATTR_MIN_STACK_SIZE
	.align		4
.L_5:
        /*0024*/ 	.byte	0x04, 0x12
        /*0026*/ 	.short	(.L_7 - .L_6)
	.align		4
.L_6:
        /*0028*/ 	.word	index@(triton_poi_fused_convolution_leaky_relu_13)
        /*002c*/ 	.word	0x00000000
.L_7:


//--------------------- .nv.info.triton_poi_fused_convolution_leaky_relu_13 --------------------------
	.section	.nv.info.triton_poi_fused_convolution_leaky_relu_13,"",@"SHT_CUDA_INFO"
	.sectionflags	@""
	.align	4


	//----- nvinfo : EIATTR_CUDA_API_VERSION
	.align		4
        /*0000*/ 	.byte	0x04, 0x37
        /*0002*/ 	.short	(.L_9 - .L_8)
.L_8:
        /*0004*/ 	.word	0x0000007c


	//----- nvinfo : EIATTR_KPARAM_INFO
	.align		4
.L_9:
        /*0008*/ 	.byte	0x04, 0x17
        /*000a*/ 	.short	(.L_11 - .L_10)
.L_10:
        /*000c*/ 	.word	0x00000000
        /*0010*/ 	.short	0x0002
        /*0012*/ 	.short	0x0010
        /*0014*/ 	.byte	0x00, 0xf0, 0x11, 0x00


	//----- nvinfo : EIATTR_KPARAM_INFO
	.align		4
.L_11:
        /*0018*/ 	.byte	0x04, 0x17
        /*001a*/ 	.short	(.L_13 - .L_12)
.L_12:
        /*001c*/ 	.word	0x00000000
        /*0020*/ 	.short	0x0001
        /*0022*/ 	.short	0x0008
        /*0024*/ 	.byte	0x00, 0xf4, 0x21, 0x00


	//----- nvinfo : EIATTR_KPARAM_INFO
	.align		4
.L_13:
        /*0028*/ 	.byte	0x04, 0x17
        /*002a*/ 	.short	(.L_15 - .L_14)
.L_14:
        /*002c*/ 	.word	0x00000000
        /*0030*/ 	.short	0x0000
        /*0032*/ 	.short	0x0000
        /*0034*/ 	.byte	0x00, 0xf4, 0x21, 0x00


	//----- nvinfo : EIATTR_SPARSE_MMA_MASK
	.align		4
.L_15:
        /*0038*/ 	.byte	0x03, 0x50
        /*003a*/ 	.short	0x0000


	//----- nvinfo : EIATTR_MAXREG_COUNT
	.align		4
        /*003c*/ 	.byte	0x03, 0x1b
        /*003e*/ 	.short	0x00ff


	//----- nvinfo : EIATTR_EXIT_INSTR_OFFSETS
	.align		4
        /*0040*/ 	.byte	0x04, 0x1c
        /*0042*/ 	.short	(.L_17 - .L_16)


	//   ....[0]....
.L_16:
        /*0044*/ 	.word	0x00000210


	//----- nvinfo : EIATTR_REQNTID
	.align		4
.L_17:
        /*0048*/ 	.byte	0x04, 0x10
        /*004a*/ 	.short	(.L_19 - .L_18)
.L_18:
        /*004c*/ 	.word	0x00000100
        /*0050*/ 	.word	0x00000001
        /*0054*/ 	.word	0x00000001


	//----- nvinfo : EIATTR_CBANK_PARAM_SIZE
	.align		4
.L_19:
        /*0058*/ 	.byte	0x03, 0x19
        /*005a*/ 	.short	0x0014


	//----- nvinfo : EIATTR_PARAM_CBANK
	.align		4
        /*005c*/ 	.byte	0x04, 0x0a
        /*005e*/ 	.short	(.L_21 - .L_20)
	.align		4
.L_20:
        /*0060*/ 	.word	index@(.nv.constant0.triton_poi_fused_convolution_leaky_relu_13)
        /*0064*/ 	.short	0x0210
        /*0066*/ 	.short	0x0014


	//----- nvinfo : EIATTR_SW_WAR
	.align		4
.L_21:
        /*0068*/ 	.byte	0x04, 0x36
        /*006a*/ 	.short	(.L_23 - .L_22)
.L_22:
        /*006c*/ 	.word	0x00000008
.L_23:


//--------------------- .nv.callgraph             --------------------------
	.section	.nv.callgraph,"",@"SHT_CUDA_CALLGRAPH"
	.align	4
	.sectionentsize	8
	.align		4
        /*0000*/ 	.word	0x00000000
	.align		4
        /*0004*/ 	.word	0xffffffff
	.align		4
        /*0008*/ 	.word	0x00000000
	.align		4
        /*000c*/ 	.word	0xfffffffe
	.align		4
        /*0010*/ 	.word	0x00000000
	.align		4
        /*0014*/ 	.word	0xfffffffd
	.align		4
        /*0018*/ 	.word	0x00000000
	.align		4
        /*001c*/ 	.word	0xfffffffc


//--------------------- .text.triton_poi_fused_convolution_leaky_relu_13 --------------------------
	.section	.text.triton_poi_fused_convolution_leaky_relu_13,"ax",@progbits
	.align	128
        .global         triton_poi_fused_convolution_leaky_relu_13
        .type           triton_poi_fused_convolution_leaky_relu_13,@function
        .size           triton_poi_fused_convolution_leaky_relu_13,(.L_x_1 - triton_poi_fused_convolution_leaky_relu_13)
        .other          triton_poi_fused_convolution_leaky_relu_13,@"STO_CUDA_ENTRY STV_DEFAULT"
triton_poi_fused_convolution_leaky_relu_13:
.text.triton_poi_fused_convolution_leaky_relu_13:
[----:B------:R-:W-:Y:S01]  /*0000*/  LDC R1, c[0x0][0x28] ;  /* 0x00000a00ff017b82 */ /* 0x000fe20000000800 */
[----:B------:R-:W1:Y:S01]  /*0010*/  S2R R0, SR_TID.X ;  /* 0x0000000000007919 */ /* 0x000e620000002100 */
[----:B------:R-:W-:Y:S01]  /*0020*/  ULDC.64 UR4, c[0x0][0x208] ;  /* 0x0000820000047ab9 */ /* 0x000fe20000000a00 */
[----:B------:R-:W2:Y:S01]  /*0030*/  S2R R7, SR_CTAID.X ;  /* 0x0000000000077919 */ /* 0x000ea20000002500 */
[----:B-1----:R-:W-:Y:S01]  /*0040*/  IMAD.SHL.U32 R0, R0, 0x2, RZ ;  /* 0x0000000200007824 */ /* 0x002fe200078e00ff */
[----:B--2---:R-:W-:-:S04]  /*0050*/  SHF.R.S32.HI R2, RZ, 0x16, R7 ;  /* 0x00000016ff027819 */ /* 0x004fc80000011407 */
[----:B------:R-:W-:Y:S02]  /*0060*/  LOP3.LUT R0, R0, 0x1fe, RZ, 0xc0, !PT ;  /* 0x000001fe00007812 */ /* 0x000fe400078ec0ff */
[----:B------:R-:W-:-:S03]  /*0070*/  SGXT R2, R2, 0x1 ;  /* 0x000000010202781a */ /* 0x000fc60000000200 */
[----:B------:R-:W-:-:S05]  /*0080*/  IMAD R7, R7, 0x200, R0 ;  /* 0x0000020007077824 */ /* 0x000fca00078e0200 */
[----:B------:R-:W-:-:S04]  /*0090*/  LEA.HI R2, R2, R7, RZ, 0x10 ;  /* 0x0000000702027211 */ /* 0x000fc800078f80ff */
[C---:B------:R-:W-:Y:S02]  /*00a0*/  PRMT R3, R2.reuse, 0xbb32, RZ ;  /* 0x0000bb3202037816 */ /* 0x040fe400000000ff */
[----:B------:R-:W-:Y:S02]  /*00b0*/  PRMT R0, R2, 0x7632, R0 ;  /* 0x0000763202007816 */ /* 0x000fe40000000000 */
[----:B------:R-:W-:-:S04]  /*00c0*/  SHF.R.S32.HI R3, RZ, 0xf, R3 ;  /* 0x0000000fff037819 */ /* 0x000fc80000011403 */
[----:B------:R-:W-:-:S04]  /*00d0*/  LOP3.LUT R3, R3, 0xffff, RZ, 0xc0, !PT ;  /* 0x0000ffff03037812 */ /* 0x000fc800078ec0ff */
[----:B------:R-:W-:Y:S02]  /*00e0*/  LEA.HI R4, R3, R0, RZ, 0x16 ;  /* 0x0000000003047211 */ /* 0x000fe400078fb0ff */
[----:B------:R-:W1:Y:S02]  /*00f0*/  LDC.64 R2, c[0x0][0x210] ;  /* 0x00008400ff027b82 */ /* 0x000e640000000a00 */
[----:B------:R-:W-:-:S05]  /*0100*/  LOP3.LUT R6, R4, 0xffc0, RZ, 0xc0, !PT ;  /* 0x0000ffc004067812 */ /* 0x000fca00078ec0ff */
[----:B------:R-:W-:Y:S01]  /*0110*/  IMAD.MOV R6, RZ, RZ, -R6 ;  /* 0x000000ffff067224 */ /* 0x000fe200078e0a06 */
[----:B------:R-:W2:Y:S04]  /*0120*/  LDC.64 R4, c[0x0][0x218] ;  /* 0x00008600ff047b82 */ /* 0x000ea80000000a00 */
[----:B------:R-:W-:-:S05]  /*0130*/  PRMT R9, R6, 0x7710, RZ ;  /* 0x0000771006097816 */ /* 0x000fca00000000ff */
[----:B------:R-:W-:-:S05]  /*0140*/  IMAD.IADD R0, R0, 0x1, R9 ;  /* 0x0000000100007824 */ /* 0x000fca00078e0209 */
[----:B------:R-:W-:Y:S01]  /*0150*/  PRMT R9, R0, 0x9910, RZ ;  /* 0x0000991000097816 */ /* 0x000fe200000000ff */
[----:B-1----:R-:W-:-:S05]  /*0160*/  IMAD.WIDE R2, R7, 0x4, R2 ;  /* 0x0000000407027825 */ /* 0x002fca00078e0202 */
[----:B------:R-:W3:Y:S01]  /*0170*/  LDG.E.64 R6, desc[UR4][R2.64] ;  /* 0x0000000402067981 */ /* 0x000ee2000c1e1b00 */
[----:B--2---:R-:W-:-:S06]  /*0180*/  IMAD.WIDE R4, R9, 0x4, R4 ;  /* 0x0000000409047825 */ /* 0x004fcc00078e0204 */
[----:B------:R-:W3:Y:S02]  /*0190*/  LDG.E.EL R4, desc[UR4][R4.64] ;  /* 0x0000000404047981 */ /* 0x000ee4000c2e1900 */
[CC--:B---3--:R-:W-:Y:S02]  /*01a0*/  FSETP.GT.AND P0, PT, R6.reuse, -R4.reuse, PT ;  /* 0x800000040600720b */ /* 0x0c8fe40003f04000 */
[C---:B------:R-:W-:Y:S01]  /*01b0*/  FSETP.GT.AND P1, PT, R7.reuse, -R4, PT ;  /* 0x800000040700720b */ /* 0x040fe20003f24000 */
[--C-:B------:R-:W-:Y:S01]  /*01c0*/  FADD R6, R6, R4.reuse ;  /* 0x0000000406067221 */ /* 0x100fe20000000000 */
[----:B------:R-:W-:-:S09]  /*01d0*/  FADD R7, R7, R4 ;  /* 0x0000000407077221 */ /* 0x000fd20000000000 */
[----:B------:R-:W-:Y:S02]  /*01e0*/  @!P0 FMUL R6, R6, 0.20000000298023223877 ;  /* 0x3e4ccccd06068820 */ /* 0x000fe40000400000 */
[----:B------:R-:W-:-:S05]  /*01f0*/  @!P1 FMUL R7, R7, 0.20000000298023223877 ;  /* 0x3e4ccccd07079820 */ /* 0x000fca0000400000 */
[----:B------:R-:W-:Y:S01]  /*0200*/  STG.E.64 desc[UR4][R2.64], R6 ;  /* 0x0000000602007986 */ /* 0x000fe2000c101b04 */
[----:B------:R-:W-:Y:S05]  /*0210*/  EXIT ;  /* 0x000000000000794d */ /* 0x000fea0003800000 */
.L_x_0:
[----:B------:R-:W-:-:S00]  /*0220*/  BRA `(.L_x_0) ;  /* 0xfffffffc00fc7947 */ /* 0x000fc0000383ffff */
[----:B------:R-:W-:-:S00]  /*0230*/  NOP ;  /* 0x0000000000007918 */ /* 0x000fc00000000000 */
        /* <DEDUP_REMOVED lines=12> */
.L_x_1:


//--------------------- .nv.constant0.triton_poi_fused_convolution_leaky_relu_13 --------------------------
	.section	.nv.constant0.triton_poi_fused_convolution_leaky_relu_13,"a",@progbits
	.sectionflags	@""
	.align	4
.nv.constant0.triton_poi_fused_convolution_leaky_relu_13:
	.zero		548
